//
// Generated by NVIDIA NVVM Compiler
//
// Compiler Build ID: CL-36424714
// Cuda compilation tools, release 13.0, V13.0.88
// Based on NVVM 20.0.0
//

.version 9.0
.target sm_100
.address_size 64

	// .globl	_Z15transposeNativePfS_ii

.visible .entry _Z15transposeNativePfS_ii(
	.param .u64 .ptr .align 1 _Z15transposeNativePfS_ii_param_0,
	.param .u64 .ptr .align 1 _Z15transposeNativePfS_ii_param_1,
	.param .u32 _Z15transposeNativePfS_ii_param_2,
	.param .u32 _Z15transposeNativePfS_ii_param_3
)
{
	.reg .pred 	%p<4>;
	.reg .b32 	%r<13>;
	.reg .b32 	%f<2>;
	.reg .b64 	%rd<9>;

	ld.param.u64 	%rd1, [_Z15transposeNativePfS_ii_param_0];
	ld.param.u64 	%rd2, [_Z15transposeNativePfS_ii_param_1];
	ld.param.u32 	%r3, [_Z15transposeNativePfS_ii_param_2];
	ld.param.u32 	%r4, [_Z15transposeNativePfS_ii_param_3];
	mov.u32 	%r5, %tid.x;
	mov.u32 	%r6, %ntid.x;
	mov.u32 	%r7, %ctaid.x;
	mad.lo.s32 	%r1, %r6, %r7, %r5;
	mov.u32 	%r8, %tid.y;
	mov.u32 	%r9, %ntid.y;
	mov.u32 	%r10, %ctaid.y;
	mad.lo.s32 	%r2, %r9, %r10, %r8;
	setp.ge.s32 	%p1, %r2, %r3;
	setp.ge.s32 	%p2, %r1, %r4;
	or.pred  	%p3, %p1, %p2;
	@%p3 bra 	$L__BB0_2;
	cvta.to.global.u64 	%rd3, %rd1;
	cvta.to.global.u64 	%rd4, %rd2;
	mad.lo.s32 	%r11, %r4, %r2, %r1;
	mad.lo.s32 	%r12, %r3, %r1, %r2;
	mul.wide.s32 	%rd5, %r11, 4;
	add.s64 	%rd6, %rd3, %rd5;
	ld.global.f32 	%f1, [%rd6];
	mul.wide.s32 	%rd7, %r12, 4;
	add.s64 	%rd8, %rd4, %rd7;
	st.global.f32 	[%rd8], %f1;
$L__BB0_2:
	ret;

}
	// .globl	_Z11kernel_initPfii
.visible .entry _Z11kernel_initPfii(
	.param .u64 .ptr .align 1 _Z11kernel_initPfii_param_0,
	.param .u32 _Z11kernel_initPfii_param_1,
	.param .u32 _Z11kernel_initPfii_param_2
)
{
	.reg .pred 	%p<4>;
	.reg .b32 	%r<18>;
	.reg .b32 	%f<2>;
	.reg .b64 	%rd<5>;

	ld.param.u64 	%rd1, [_Z11kernel_initPfii_param_0];
	ld.param.u32 	%r4, [_Z11kernel_initPfii_param_1];
	ld.param.u32 	%r3, [_Z11kernel_initPfii_param_2];
	mov.u32 	%r5, %tid.x;
	mov.u32 	%r6, %ntid.x;
	mov.u32 	%r7, %ctaid.x;
	mad.lo.s32 	%r1, %r6, %r7, %r5;
	mov.u32 	%r8, %tid.y;
	mov.u32 	%r9, %ntid.y;
	mov.u32 	%r10, %ctaid.y;
	mad.lo.s32 	%r2, %r9, %r10, %r8;
	setp.ge.s32 	%p1, %r2, %r4;
	setp.ge.s32 	%p2, %r1, %r3;
	or.pred  	%p3, %p1, %p2;
	@%p3 bra 	$L__BB1_2;
	cvta.to.global.u64 	%rd2, %rd1;
	mad.lo.s32 	%r11, %r3, %r2, %r1;
	mul.hi.s32 	%r12, %r11, 1374389535;
	shr.u32 	%r13, %r12, 31;
	shr.s32 	%r14, %r12, 5;
	add.s32 	%r15, %r14, %r13;
	mul.lo.s32 	%r16, %r15, 100;
	sub.s32 	%r17, %r11, %r16;
	cvt.rn.f32.s32 	%f1, %r17;
	mul.wide.s32 	%rd3, %r11, 4;
	add.s64 	%rd4, %rd2, %rd3;
	st.global.f32 	[%rd4], %f1;
$L__BB1_2:
	ret;

}


// ===== COMPILED SASS (sm_100) =====

	.target	sm_100

	.elftype	@"ET_EXEC"


//--------------------- .note.nv.tkinfo           --------------------------
	.section	.note.nv.tkinfo,"",@"SHT_NOTE"
	.sectionflags	@"SHF_NOTE_NV_TKINFO"
	.tkinfo
        /*0018*/ 	.word	0x00000002
        /*0030*/ 	.string	""
        /*0030*/ 	.string	"ptxas"
        /*0030*/ 	.string	"Cuda compilation tools, release 13.0, V13.0.88"
        /*0030*/ 	.string	"Build cuda_13.0.r13.0/compiler.36424714_0"
        /*0030*/ 	.string	"-arch sm_100 -m 64 "



//--------------------- .note.nv.cuinfo           --------------------------
	.section	.note.nv.cuinfo,"",@"SHT_NOTE"
	.sectionflags	@"SHF_NOTE_NV_CUINFO"
        /*0018*/ 	.short	0x0002
        /*001a*/ 	.short	0x0064
        /*001c*/ 	.short	0x0082
	.zero		2


//--------------------- .nv.info                  --------------------------
	.section	.nv.info,"",@"SHT_CUDA_INFO"
	.align	4


	//----- nvinfo : EIATTR_REGCOUNT
	.align		4
        /*0000*/ 	.byte	0x04, 0x2f
        /*0002*/ 	.short	(.L_1 - .L_0)
	.align		4
.L_0:
        /*0004*/ 	.word	index@(_Z15transposeNativePfS_ii)
        /*0008*/ 	.word	0x0000000a


	//----- nvinfo : EIATTR_FRAME_SIZE
	.align		4
.L_1:
        /*000c*/ 	.byte	0x04, 0x11
        /*000e*/ 	.short	(.L_3 - .L_2)
	.align		4
.L_2:
        /*0010*/ 	.word	index@(_Z15transposeNativePfS_ii)
        /*0014*/ 	.word	0x00000000


	//----- nvinfo : EIATTR_REGCOUNT
	.align		4
.L_3:
        /*0018*/ 	.byte	0x04, 0x2f
        /*001a*/ 	.short	(.L_5 - .L_4)
	.align		4
.L_4:
        /*001c*/ 	.word	index@(_Z11kernel_initPfii)
        /*0020*/ 	.word	0x0000000a


	//----- nvinfo : EIATTR_FRAME_SIZE
	.align		4
.L_5:
        /*0024*/ 	.byte	0x04, 0x11
        /*0026*/ 	.short	(.L_7 - .L_6)
	.align		4
.L_6:
        /*0028*/ 	.word	index@(_Z11kernel_initPfii)
        /*002c*/ 	.word	0x00000000


	//----- nvinfo : EIATTR_MIN_STACK_SIZE
	.align		4
.L_7:
        /*0030*/ 	.byte	0x04, 0x12
        /*0032*/ 	.short	(.L_9 - .L_8)
	.align		4
.L_8:
        /*0034*/ 	.word	index@(_Z11kernel_initPfii)
        /*0038*/ 	.word	0x00000000


	//----- nvinfo : EIATTR_MIN_STACK_SIZE
	.align		4
.L_9:
        /*003c*/ 	.byte	0x04, 0x12
        /*003e*/ 	.short	(.L_11 - .L_10)
	.align		4
.L_10:
        /*0040*/ 	.word	index@(_Z15transposeNativePfS_ii)
        /*0044*/ 	.word	0x00000000
.L_11:


//--------------------- .nv.compat                --------------------------
	.section	.nv.compat,"",@"SHT_CUDA_COMPAT_INFO"
	.align	4
        /*0000*/ 	.byte	0x02, 0x09, 0x00, 0x00, 0x02, 0x02, 0x01, 0x00, 0x02, 0x05, 0x05, 0x00, 0x03, 0x07, 0x01, 0x01
        /*0010*/ 	.byte	0x02, 0x03, 0x00, 0x00, 0x02, 0x06, 0x01, 0x00, 0x04, 0x0b, 0x08, 0x00, 0x09, 0x00, 0x00, 0x00
        /*0020*/ 	.byte	0x00, 0x00, 0x00, 0x00


//--------------------- .nv.info._Z11kernel_initPfii --------------------------
	.section	.nv.info._Z11kernel_initPfii,"",@"SHT_CUDA_INFO"
	.sectionflags	@""
	.align	4


	//----- nvinfo : EIATTR_CUDA_API_VERSION
	.align		4
        /*0000*/ 	.byte	0x04, 0x37
        /*0002*/ 	.short	(.L_13 - .L_12)
.L_12:
        /*0004*/ 	.word	0x00000082


	//----- nvinfo : EIATTR_KPARAM_INFO
	.align		4
.L_13:
        /*0008*/ 	.byte	0x04, 0x17
        /*000a*/ 	.short	(.L_15 - .L_14)
.L_14:
        /*000c*/ 	.word	0x00000000
        /*0010*/ 	.short	0x0002
        /*0012*/ 	.short	0x000c
        /*0014*/ 	.byte	0x00, 0xf0, 0x11, 0x00


	//----- nvinfo : EIATTR_KPARAM_INFO
	.align		4
.L_15:
        /*0018*/ 	.byte	0x04, 0x17
        /*001a*/ 	.short	(.L_17 - .L_16)
.L_16:
        /*001c*/ 	.word	0x00000000
        /*0020*/ 	.short	0x0001
        /*0022*/ 	.short	0x0008
        /*0024*/ 	.byte	0x00, 0xf0, 0x11, 0x00


	//----- nvinfo : EIATTR_KPARAM_INFO
	.align		4
.L_17:
        /*0028*/ 	.byte	0x04, 0x17
        /*002a*/ 	.short	(.L_19 - .L_18)
.L_18:
        /*002c*/ 	.word	0x00000000
        /*0030*/ 	.short	0x0000
        /*0032*/ 	.short	0x0000
        /*0034*/ 	.byte	0x00, 0xf5, 0x21, 0x00


	//----- nvinfo : EIATTR_SPARSE_MMA_MASK
	.align		4
.L_19:
        /*0038*/ 	.byte	0x03, 0x50
        /*003a*/ 	.short	0x0000


	//----- nvinfo : EIATTR_MAXREG_COUNT
	.align		4
        /*003c*/ 	.byte	0x03, 0x1b
        /*003e*/ 	.short	0x00ff


	//----- nvinfo : EIATTR_MERCURY_ISA_VERSION
	.align		4
        /*0040*/ 	.byte	0x03, 0x5f
        /*0042*/ 	.short	0x0101


	//----- nvinfo : EIATTR_VRC_CTA_INIT_COUNT
	.align		4
        /*0044*/ 	.byte	0x02, 0x4a
	.zero		1
	.zero		1


	//----- nvinfo : EIATTR_EXIT_INSTR_OFFSETS
	.align		4
        /*0048*/ 	.byte	0x04, 0x1c
        /*004a*/ 	.short	(.L_21 - .L_20)


	//   ....[0]....
.L_20:
        /*004c*/ 	.word	0x000000c0


	//   ....[1]....
        /*0050*/ 	.word	0x00000170


	//----- nvinfo : EIATTR_CBANK_PARAM_SIZE
	.align		4
.L_21:
        /*0054*/ 	.byte	0x03, 0x19
        /*0056*/ 	.short	0x0010


	//----- nvinfo : EIATTR_PARAM_CBANK
	.align		4
        /*0058*/ 	.byte	0x04, 0x0a
        /*005a*/ 	.short	(.L_23 - .L_22)
	.align		4
.L_22:
        /*005c*/ 	.word	index@(.nv.constant0._Z11kernel_initPfii)
        /*0060*/ 	.short	0x0380
        /*0062*/ 	.short	0x0010


	//----- nvinfo : EIATTR_SW_WAR
	.align		4
.L_23:
        /*0064*/ 	.byte	0x04, 0x36
        /*0066*/ 	.short	(.L_25 - .L_24)
.L_24:
        /*0068*/ 	.word	0x00000008
.L_25:


//--------------------- .nv.info._Z15transposeNativePfS_ii --------------------------
	.section	.nv.info._Z15transposeNativePfS_ii,"",@"SHT_CUDA_INFO"
	.sectionflags	@""
	.align	4


	//----- nvinfo : EIATTR_CUDA_API_VERSION
	.align		4
        /*0000*/ 	.byte	0x04, 0x37
        /*0002*/ 	.short	(.L_27 - .L_26)
.L_26:
        /*0004*/ 	.word	0x00000082


	//----- nvinfo : EIATTR_KPARAM_INFO
	.align		4
.L_27:
        /*0008*/ 	.byte	0x04, 0x17
        /*000a*/ 	.short	(.L_29 - .L_28)
.L_28:
        /*000c*/ 	.word	0x00000000
        /*0010*/ 	.short	0x0003
        /*0012*/ 	.short	0x0014
        /*0014*/ 	.byte	0x00, 0xf0, 0x11, 0x00


	//----- nvinfo : EIATTR_KPARAM_INFO
	.align		4
.L_29:
        /*0018*/ 	.byte	0x04, 0x17
        /*001a*/ 	.short	(.L_31 - .L_30)
.L_30:
        /*001c*/ 	.word	0x00000000
        /*0020*/ 	.short	0x0002
        /*0022*/ 	.short	0x0010
        /*0024*/ 	.byte	0x00, 0xf0, 0x11, 0x00


	//----- nvinfo : EIATTR_KPARAM_INFO
	.align		4
.L_31:
        /*0028*/ 	.byte	0x04, 0x17
        /*002a*/ 	.short	(.L_33 - .L_32)
.L_32:
        /*002c*/ 	.word	0x00000000
        /*0030*/ 	.short	0x0001
        /*0032*/ 	.short	0x0008
        /*0034*/ 	.byte	0x00, 0xf5, 0x21, 0x00


	//----- nvinfo : EIATTR_KPARAM_INFO
	.align		4
.L_33:
        /*0038*/ 	.byte	0x04, 0x17
        /*003a*/ 	.short	(.L_35 - .L_34)
.L_34:
        /*003c*/ 	.word	0x00000000
        /*0040*/ 	.short	0x0000
        /*0042*/ 	.short	0x0000
        /*0044*/ 	.byte	0x00, 0xf5, 0x21, 0x00


	//----- nvinfo : EIATTR_SPARSE_MMA_MASK
	.align		4
.L_35:
        /*0048*/ 	.byte	0x03, 0x50
        /*004a*/ 	.short	0x0000


	//----- nvinfo : EIATTR_MAXREG_COUNT
	.align		4
        /*004c*/ 	.byte	0x03, 0x1b
        /*004e*/ 	.short	0x00ff


	//----- nvinfo : EIATTR_MERCURY_ISA_VERSION
	.align		4
        /*0050*/ 	.byte	0x03, 0x5f
        /*0052*/ 	.short	0x0101


	//----- nvinfo : EIATTR_VRC_CTA_INIT_COUNT
	.align		4
        /*0054*/ 	.byte	0x02, 0x4a
	.zero		1
	.zero		1


	//----- nvinfo : EIATTR_EXIT_INSTR_OFFSETS
	.align		4
        /*0058*/ 	.byte	0x04, 0x1c
        /*005a*/ 	.short	(.L_37 - .L_36)


	//   ....[0]....
.L_36:
        /*005c*/ 	.word	0x000000c0


	//   ....[1]....
        /*0060*/ 	.word	0x00000160


	//----- nvinfo : EIATTR_CBANK_PARAM_SIZE
	.align		4
.L_37:
        /*0064*/ 	.byte	0x03, 0x19
        /*0066*/ 	.short	0x0018


	//----- nvinfo : EIATTR_PARAM_CBANK
	.align		4
        /*0068*/ 	.byte	0x04, 0x0a
        /*006a*/ 	.short	(.L_39 - .L_38)
	.align		4
.L_38:
        /*006c*/ 	.word	index@(.nv.constant0._Z15transposeNativePfS_ii)
        /*0070*/ 	.short	0x0380
        /*0072*/ 	.short	0x0018


	//----- nvinfo : EIATTR_SW_WAR
	.align		4
.L_39:
        /*0074*/ 	.byte	0x04, 0x36
        /*0076*/ 	.short	(.L_41 - .L_40)
.L_40:
        /*0078*/ 	.word	0x00000008
.L_41:


//--------------------- .nv.callgraph             --------------------------
	.section	.nv.callgraph,"",@"SHT_CUDA_CALLGRAPH"
	.align	4
	.sectionentsize	8
	.align		4
        /*0000*/ 	.word	0x00000000
	.align		4
        /*0004*/ 	.word	0xffffffff
	.align		4
        /*0008*/ 	.word	0x00000000
	.align		4
        /*000c*/ 	.word	0xfffffffe
	.align		4
        /*0010*/ 	.word	0x00000000
	.align		4
        /*0014*/ 	.word	0xfffffffd
	.align		4
        /*0018*/ 	.word	0x00000000
	.align		4
        /*001c*/ 	.word	0xfffffffc


//--------------------- .text._Z11kernel_initPfii --------------------------
	.section	.text._Z11kernel_initPfii,"ax",@progbits
	.align	128
        .global         _Z11kernel_initPfii
        .type           _Z11kernel_initPfii,@function
        .size           _Z11kernel_initPfii,(.L_x_2 - _Z11kernel_initPfii)
        .other          _Z11kernel_initPfii,@"STO_CUDA_ENTRY STV_DEFAULT"
_Z11kernel_initPfii:
.text._Z11kernel_initPfii:
[----:B------:R-:W-:Y:S01]  /*0000*/  LDC R1, c[0x0][0x37c] ;  /* 0x0000df00ff017b82 */ /* 0x000fe20000000800 */
[----:B------:R-:W0:Y:S01]  /*0010*/  S2R R0, SR_TID.X ;  /* 0x0000000000007919 */ /* 0x000e220000002100 */
[----:B------:R-:W0:Y:S01]  /*0020*/  LDCU UR4, c[0x0][0x360] ;  /* 0x00006c00ff0477ac */ /* 0x000e220008000800 */
[----:B------:R-:W0:Y:S01]  /*0030*/  S2R R3, SR_CTAID.X ;  /* 0x0000000000037919 */ /* 0x000e220000002500 */
[----:B------:R-:W1:Y:S01]  /*0040*/  LDCU UR5, c[0x0][0x364] ;  /* 0x00006c80ff0577ac */ /* 0x000e620008000800 */
[----:B------:R-:W1:Y:S01]  /*0050*/  S2R R5, SR_TID.Y ;  /* 0x0000000000057919 */ /* 0x000e620000002200 */
[----:B------:R-:W2:Y:S01]  /*0060*/  LDCU.64 UR6, c[0x0][0x388] ;  /* 0x00007100ff0677ac */ /* 0x000ea20008000a00 */
[----:B------:R-:W1:Y:S01]  /*0070*/  S2R R2, SR_CTAID.Y ;  /* 0x0000000000027919 */ /* 0x000e620000002600 */
[----:B0-----:R-:W-:-:S05]  /*0080*/  IMAD R0, R3, UR4, R0 ;  /* 0x0000000403007c24 */ /* 0x001fca000f8e0200 */
[----:B--2---:R-:W-:Y:S01]  /*0090*/  ISETP.GE.AND P0, PT, R0, UR7, PT ;  /* 0x0000000700007c0c */ /* 0x004fe2000bf06270 */
[----:B-1----:R-:W-:-:S05]  /*00a0*/  IMAD R5, R2, UR5, R5 ;  /* 0x0000000502057c24 */ /* 0x002fca000f8e0205 */
[----:B------:R-:W-:-:S13]  /*00b0*/  ISETP.GE.OR P0, PT, R5, UR6, P0 ;  /* 0x0000000605007c0c */ /* 0x000fda0008706670 */
[----:B------:R-:W-:Y:S05]  /*00c0*/  @P0 EXIT ;  /* 0x000000000000094d */ /* 0x000fea0003800000 */
[----:B------:R-:W0:Y:S01]  /*00d0*/  LDC.64 R2, c[0x0][0x380] ;  /* 0x0000e000ff027b82 */ /* 0x000e220000000a00 */
[----:B------:R-:W-:Y:S01]  /*00e0*/  IMAD R5, R5, UR7, R0 ;  /* 0x0000000705057c24 */ /* 0x000fe2000f8e0200 */
[----:B------:R-:W1:Y:S03]  /*00f0*/  LDCU.64 UR4, c[0x0][0x358] ;  /* 0x00006b00ff0477ac */ /* 0x000e660008000a00 */
[----:B------:R-:W-:-:S05]  /*0100*/  IMAD.HI R0, R5, 0x51eb851f, RZ ;  /* 0x51eb851f05007827 */ /* 0x000fca00078e02ff */
[----:B------:R-:W-:-:S04]  /*0110*/  SHF.R.U32.HI R7, RZ, 0x1f, R0 ;  /* 0x0000001fff077819 */ /* 0x000fc80000011600 */
[----:B------:R-:W-:-:S05]  /*0120*/  LEA.HI.SX32 R0, R0, R7, 0x1b ;  /* 0x0000000700007211 */ /* 0x000fca00078fdaff */
[----:B------:R-:W-:Y:S02]  /*0130*/  IMAD R0, R0, -0x64, R5 ;  /* 0xffffff9c00007824 */ /* 0x000fe400078e0205 */
[----:B0-----:R-:W-:-:S03]  /*0140*/  IMAD.WIDE R2, R5, 0x4, R2 ;  /* 0x0000000405027825 */ /* 0x001fc600078e0202 */
[----:B------:R-:W-:-:S05]  /*0150*/  I2FP.F32.S32 R5, R0 ;  /* 0x0000000000057245 */ /* 0x000fca0000201400 */
[----:B-1----:R-:W-:Y:S01]  /*0160*/  STG.E desc[UR4][R2.64], R5 ;  /* 0x0000000502007986 */ /* 0x002fe2000c101904 */
[----:B------:R-:W-:Y:S05]  /*0170*/  EXIT ;  /* 0x000000000000794d */ /* 0x000fea0003800000 */
.L_x_0:
[----:B------:R-:W-:-:S00]  /*0180*/  BRA `(.L_x_0) ;  /* 0xfffffffc00fc7947 */ /* 0x000fc0000383ffff */
[----:B------:R-:W-:-:S00]  /*0190*/  NOP ;  /* 0x0000000000007918 */ /* 0x000fc00000000000 */
        /* <DEDUP_REMOVED lines=14> */
.L_x_2:


//--------------------- .text._Z15transposeNativePfS_ii --------------------------
	.section	.text._Z15transposeNativePfS_ii,"ax",@progbits
	.align	128
        .global         _Z15transposeNativePfS_ii
        .type           _Z15transposeNativePfS_ii,@function
        .size           _Z15transposeNativePfS_ii,(.L_x_3 - _Z15transposeNativePfS_ii)
        .other          _Z15transposeNativePfS_ii,@"STO_CUDA_ENTRY STV_DEFAULT"
_Z15transposeNativePfS_ii:
.text._Z15transposeNativePfS_ii:
        /* <DEDUP_REMOVED lines=14> */
[----:B------:R-:W1:Y:S01]  /*00e0*/  LDCU.64 UR4, c[0x0][0x358] ;  /* 0x00006b00ff0477ac */ /* 0x000e620008000a00 */
[----:B------:R-:W-:-:S04]  /*00f0*/  IMAD R5, R7, UR7, R0 ;  /* 0x0000000707057c24 */ /* 0x000fc8000f8e0200 */
[----:B0-----:R-:W-:Y:S02]  /*0100*/  IMAD.WIDE R2, R5, 0x4, R2 ;  /* 0x0000000405027825 */ /* 0x001fe400078e0202 */
[----:B------:R-:W0:Y:S04]  /*0110*/  LDC.64 R4, c[0x0][0x388] ;  /* 0x0000e200ff047b82 */ /* 0x000e280000000a00 */
[----:B-1----:R-:W2:Y:S01]  /*0120*/  LDG.E R3, desc[UR4][R2.64] ;  /* 0x0000000402037981 */ /* 0x002ea2000c1e1900 */
[----:B------:R-:W-:-:S04]  /*0130*/  IMAD R7, R0, UR6, R7 ;  /* 0x0000000600077c24 */ /* 0x000fc8000f8e0207 */
[----:B0-----:R-:W-:-:S05]  /*0140*/  IMAD.WIDE R4, R7, 0x4, R4 ;  /* 0x0000000407047825 */ /* 0x001fca00078e0204 */
[----:B--2---:R-:W-:Y:S01]  /*0150*/  STG.E desc[UR4][R4.64], R3 ;  /* 0x0000000304007986 */ /* 0x004fe2000c101904 */
[----:B------:R-:W-:Y:S05]  /*0160*/  EXIT ;  /* 0x000000000000794d */ /* 0x000fea0003800000 */
.L_x_1:
        /* <DEDUP_REMOVED lines=9> */
.L_x_3:


//--------------------- .nv.shared.reserved.0     --------------------------
	.section	.nv.shared.reserved.0,"aw",@nobits
	.weak		__nv_reservedSMEM_offset_0_alias
	.size		__nv_reservedSMEM_offset_0_alias, 0, 64
	.other		__nv_reservedSMEM_offset_0_alias,@"STO_CUDA_RESERVED_SHARED STV_DEFAULT"
__nv_reservedSMEM_offset_0_alias:
	.zero		0
	.zero		64


//--------------------- .nv.constant0._Z11kernel_initPfii --------------------------
	.section	.nv.constant0._Z11kernel_initPfii,"a",@progbits
	.sectionflags	@""
	.align	4
.nv.constant0._Z11kernel_initPfii:
	.zero		912


//--------------------- .nv.constant0._Z15transposeNativePfS_ii --------------------------
	.section	.nv.constant0._Z15transposeNativePfS_ii,"a",@progbits
	.sectionflags	@""
	.align	4
.nv.constant0._Z15transposeNativePfS_ii:
	.zero		920


//--------------------- SYMBOLS --------------------------

	.type		.nv.reservedSmem.offset0,@object
	.size		.nv.reservedSmem.offset0,0x4
